//
// Generated by NVIDIA NVVM Compiler
//
// Compiler Build ID: CL-36424714
// Cuda compilation tools, release 13.0, V13.0.88
// Based on NVVM 20.0.0
//

.version 9.0
.target sm_100
.address_size 64

	// .globl	_Z10dfs_kerneliP4NodePiS1_
.extern .func __assertfail
(
	.param .b64 __assertfail_param_0,
	.param .b64 __assertfail_param_1,
	.param .b32 __assertfail_param_2,
	.param .b64 __assertfail_param_3,
	.param .b64 __assertfail_param_4
)
;
.const .align 4 .b8 md[1024];
.global .align 1 .b8 __unnamed_1[43] = {118, 111, 105, 100, 32, 100, 102, 115, 95, 107, 101, 114, 110, 101, 108, 40, 105, 110, 116, 44, 32, 78, 111, 100, 101, 32, 42, 44, 32, 105, 110, 116, 32, 42, 44, 32, 105, 110, 116, 32, 42, 41};
// _ZZ10dfs_kerneliP4NodePiS1_E2st has been demoted
// _ZZ10dfs_kerneliP4NodePiS1_E5index has been demoted
// _ZZ10dfs_kerneliP4NodePiS1_E5mutex has been demoted
.global .align 1 .b8 $str[20] = {105, 110, 100, 101, 120, 32, 60, 32, 83, 84, 65, 67, 75, 95, 76, 73, 77, 73, 84};
.global .align 1 .b8 $str$1[27] = {47, 116, 109, 112, 47, 115, 97, 115, 115, 95, 99, 117, 95, 114, 122, 117, 105, 56, 55, 95, 102, 47, 107, 46, 99, 117};

.visible .entry _Z10dfs_kerneliP4NodePiS1_(
	.param .u32 _Z10dfs_kerneliP4NodePiS1__param_0,
	.param .u64 .ptr .align 1 _Z10dfs_kerneliP4NodePiS1__param_1,
	.param .u64 .ptr .align 1 _Z10dfs_kerneliP4NodePiS1__param_2,
	.param .u64 .ptr .align 1 _Z10dfs_kerneliP4NodePiS1__param_3
)
{
	.local .align 16 .b8 	__local_depot0[64];
	.reg .b64 	%SP;
	.reg .b64 	%SPL;
	.reg .pred 	%p<16>;
	.reg .b16 	%rs<158>;
	.reg .b32 	%r<78>;
	.reg .b64 	%rd<40>;
	// demoted variable
	.shared .align 1 .b8 _ZZ10dfs_kerneliP4NodePiS1_E2st[4400];
	// demoted variable
	.shared .align 4 .u32 _ZZ10dfs_kerneliP4NodePiS1_E5index;
	// demoted variable
	.shared .align 4 .u32 _ZZ10dfs_kerneliP4NodePiS1_E5mutex;
	mov.u64 	%SPL, __local_depot0;
	ld.param.u64 	%rd7, [_Z10dfs_kerneliP4NodePiS1__param_1];
	cvta.to.global.u64 	%rd8, %rd7;
	add.u64 	%rd10, %SPL, 0;
	add.u64 	%rd12, %SPL, 16;
	add.u64 	%rd1, %SPL, 32;
	bar.sync 	0;
	mov.b32 	%r76, 0;
	st.shared.u32 	[_ZZ10dfs_kerneliP4NodePiS1_E5index], %r76;
	mov.u32 	%r16, %ctaid.x;
	mul.wide.u32 	%rd14, %r16, 20;
	add.s64 	%rd15, %rd8, %rd14;
	ld.global.u8 	%rs81, [%rd15];
	ld.global.u8 	%rs82, [%rd15+1];
	ld.global.u8 	%rs83, [%rd15+2];
	ld.global.u8 	%rs84, [%rd15+3];
	ld.global.u8 	%rs85, [%rd15+4];
	ld.global.u8 	%rs86, [%rd15+5];
	ld.global.u8 	%rs87, [%rd15+6];
	ld.global.u8 	%rs88, [%rd15+7];
	ld.global.u8 	%rs89, [%rd15+8];
	ld.global.u8 	%rs90, [%rd15+9];
	ld.global.u8 	%rs91, [%rd15+10];
	ld.global.u8 	%rs92, [%rd15+11];
	ld.global.u8 	%rs93, [%rd15+12];
	ld.global.u8 	%rs94, [%rd15+13];
	ld.global.u8 	%rs95, [%rd15+14];
	ld.global.u8 	%rs96, [%rd15+15];
	ld.global.u8 	%rs97, [%rd15+16];
	ld.global.u8 	%rs98, [%rd15+17];
	ld.global.u8 	%rs99, [%rd15+18];
	ld.global.u8 	%rs100, [%rd15+19];
	st.shared.u8 	[_ZZ10dfs_kerneliP4NodePiS1_E2st], %rs81;
	st.shared.u8 	[_ZZ10dfs_kerneliP4NodePiS1_E2st+1], %rs82;
	st.shared.u8 	[_ZZ10dfs_kerneliP4NodePiS1_E2st+2], %rs83;
	st.shared.u8 	[_ZZ10dfs_kerneliP4NodePiS1_E2st+3], %rs84;
	st.shared.u8 	[_ZZ10dfs_kerneliP4NodePiS1_E2st+4], %rs85;
	st.shared.u8 	[_ZZ10dfs_kerneliP4NodePiS1_E2st+5], %rs86;
	st.shared.u8 	[_ZZ10dfs_kerneliP4NodePiS1_E2st+6], %rs87;
	st.shared.u8 	[_ZZ10dfs_kerneliP4NodePiS1_E2st+7], %rs88;
	st.shared.u8 	[_ZZ10dfs_kerneliP4NodePiS1_E2st+8], %rs89;
	st.shared.u8 	[_ZZ10dfs_kerneliP4NodePiS1_E2st+9], %rs90;
	st.shared.u8 	[_ZZ10dfs_kerneliP4NodePiS1_E2st+10], %rs91;
	st.shared.u8 	[_ZZ10dfs_kerneliP4NodePiS1_E2st+11], %rs92;
	st.shared.u8 	[_ZZ10dfs_kerneliP4NodePiS1_E2st+12], %rs93;
	st.shared.u8 	[_ZZ10dfs_kerneliP4NodePiS1_E2st+13], %rs94;
	st.shared.u8 	[_ZZ10dfs_kerneliP4NodePiS1_E2st+14], %rs95;
	st.shared.u8 	[_ZZ10dfs_kerneliP4NodePiS1_E2st+15], %rs96;
	st.shared.u8 	[_ZZ10dfs_kerneliP4NodePiS1_E2st+16], %rs97;
	st.shared.u8 	[_ZZ10dfs_kerneliP4NodePiS1_E2st+17], %rs98;
	st.shared.u8 	[_ZZ10dfs_kerneliP4NodePiS1_E2st+18], %rs99;
	st.shared.u8 	[_ZZ10dfs_kerneliP4NodePiS1_E2st+19], %rs100;
	st.shared.u32 	[_ZZ10dfs_kerneliP4NodePiS1_E5mutex], %r76;
	bar.sync 	0;
	mov.b32 	%r17, 1;
	mov.b32 	%r18, -1;
	st.local.v4.u32 	[%rd10], {%r76, %r18, %r76, %r17};
	st.local.v4.u32 	[%rd12], {%r17, %r76, %r18, %r76};
	mov.u32 	%r19, %tid.x;
	shl.b32 	%r20, %r19, 2;
	cvt.u64.u32 	%rd16, %r20;
	and.b64  	%rd17, %rd16, 12;
	add.s64 	%rd2, %rd10, %rd17;
	add.s64 	%rd3, %rd12, %rd17;
	shr.u32 	%r24, %r19, 2;
$L__BB0_1:
	ld.shared.u32 	%r21, [_ZZ10dfs_kerneliP4NodePiS1_E5index];
	bar.sync 	0;
	setp.lt.s32 	%p1, %r21, 0;
	@%p1 bra 	$L__BB0_22;
	ld.param.u64 	%rd37, [_Z10dfs_kerneliP4NodePiS1__param_2];
	cvta.to.global.u64 	%rd4, %rd37;
	ld.global.u32 	%r22, [%rd4];
	setp.ne.s32 	%p2, %r22, -1;
	@%p2 bra 	$L__BB0_22;
	ld.shared.u32 	%r2, [_ZZ10dfs_kerneliP4NodePiS1_E5index];
	sub.s32 	%r4, %r2, %r24;
	setp.lt.s32 	%p3, %r4, 0;
	@%p3 bra 	$L__BB0_5;
	mov.u32 	%r25, _ZZ10dfs_kerneliP4NodePiS1_E2st;
	mad.lo.s32 	%r26, %r4, 20, %r25;
	ld.shared.u8 	%rs137, [%r26];
	ld.shared.u8 	%rs136, [%r26+1];
	ld.shared.u8 	%rs135, [%r26+2];
	ld.shared.u8 	%rs134, [%r26+3];
	ld.shared.u8 	%rs133, [%r26+4];
	ld.shared.u8 	%rs132, [%r26+5];
	ld.shared.u8 	%rs131, [%r26+6];
	ld.shared.u8 	%rs130, [%r26+7];
	ld.shared.u8 	%rs129, [%r26+8];
	ld.shared.u8 	%rs128, [%r26+9];
	ld.shared.u8 	%rs127, [%r26+10];
	ld.shared.u8 	%rs126, [%r26+11];
	ld.shared.u8 	%rs125, [%r26+12];
	ld.shared.u8 	%rs124, [%r26+13];
	ld.shared.u8 	%rs123, [%r26+14];
	ld.shared.u8 	%rs122, [%r26+15];
	ld.shared.u8 	%rs121, [%r26+16];
	ld.shared.u8 	%rs120, [%r26+17];
	ld.shared.u8 	%rs119, [%r26+18];
	ld.shared.u8 	%rs118, [%r26+19];
$L__BB0_5:
	setp.ne.s32 	%p4, %r19, 0;
	@%p4 bra 	$L__BB0_7;
	max.s32 	%r27, %r2, 7;
	add.s32 	%r28, %r27, -8;
	st.shared.u32 	[_ZZ10dfs_kerneliP4NodePiS1_E5index], %r28;
$L__BB0_7:
	setp.lt.s32 	%p5, %r4, 0;
	bar.sync 	0;
	@%p5 bra 	$L__BB0_21;
	and.b16  	%rs101, %rs120, 255;
	setp.ne.s16 	%p6, %rs101, 0;
	@%p6 bra 	$L__BB0_10;
	cvt.u32.u16 	%r72, %rs119;
	cvt.s32.s8 	%r73, %r72;
	st.global.u32 	[%rd4], %r73;
	bra.uni 	$L__BB0_21;
$L__BB0_10:
	ld.param.u32 	%r74, [_Z10dfs_kerneliP4NodePiS1__param_0];
	cvt.u32.u16 	%r29, %rs119;
	cvt.s32.s8 	%r30, %r29;
	cvt.u32.u16 	%r31, %rs120;
	cvt.s32.s8 	%r32, %r31;
	add.s32 	%r33, %r32, %r30;
	setp.gt.s32 	%p7, %r33, %r74;
	@%p7 bra 	$L__BB0_21;
	cvt.s16.s8 	%rs102, %rs121;
	shr.u16 	%rs103, %rs102, 13;
	and.b16  	%rs104, %rs103, 3;
	add.s16 	%rs105, %rs121, %rs104;
	cvt.s16.s8 	%rs106, %rs105;
	shr.s16 	%rs107, %rs106, 2;
	cvt.s32.s16 	%r5, %rs107;
	and.b16  	%rs108, %rs105, 252;
	sub.s16 	%rs109, %rs121, %rs108;
	cvt.u32.u16 	%r34, %rs109;
	cvt.s32.s8 	%r6, %r34;
	st.local.u8 	[%rd1], %rs137;
	st.local.u8 	[%rd1+1], %rs136;
	st.local.u8 	[%rd1+2], %rs135;
	st.local.u8 	[%rd1+3], %rs134;
	st.local.u8 	[%rd1+4], %rs133;
	st.local.u8 	[%rd1+5], %rs132;
	st.local.u8 	[%rd1+6], %rs131;
	st.local.u8 	[%rd1+7], %rs130;
	st.local.u8 	[%rd1+8], %rs129;
	st.local.u8 	[%rd1+9], %rs128;
	st.local.u8 	[%rd1+10], %rs127;
	st.local.u8 	[%rd1+11], %rs126;
	st.local.u8 	[%rd1+12], %rs125;
	st.local.u8 	[%rd1+13], %rs124;
	st.local.u8 	[%rd1+14], %rs123;
	st.local.u8 	[%rd1+15], %rs122;
	st.local.u8 	[%rd1+16], %rs121;
	st.local.u8 	[%rd1+17], %rs120;
	st.local.u8 	[%rd1+18], %rs119;
	st.local.u8 	[%rd1+19], %rs118;
	ld.local.u32 	%r35, [%rd2];
	add.s32 	%r7, %r35, %r5;
	ld.local.u32 	%r36, [%rd3];
	add.s32 	%r37, %r36, %r6;
	max.u32 	%r38, %r7, %r37;
	setp.gt.u32 	%p8, %r38, 3;
	@%p8 bra 	$L__BB0_21;
	cvt.u32.u16 	%r39, %rs118;
	cvt.s32.s8 	%r40, %r39;
	and.b32  	%r9, %r19, 3;
	sub.s32 	%r41, %r40, %r9;
	abs.s32 	%r42, %r41;
	setp.eq.s32 	%p9, %r42, 2;
	@%p9 bra 	$L__BB0_21;
	ld.param.u32 	%r75, [_Z10dfs_kerneliP4NodePiS1__param_0];
	shl.b32 	%r43, %r7, 6;
	shl.b32 	%r44, %r37, 4;
	add.s32 	%r45, %r44, %r43;
	shl.b32 	%r46, %r7, 2;
	add.s32 	%r47, %r46, %r37;
	cvt.u64.u32 	%rd21, %r47;
	add.s64 	%rd22, %rd1, %rd21;
	ld.local.u8 	%r48, [%rd22];
	add.s32 	%r49, %r45, %r48;
	mul.wide.u32 	%rd23, %r49, 4;
	mov.u64 	%rd24, md;
	add.s64 	%rd25, %rd24, %rd23;
	ld.const.u8 	%rs110, [%rd25];
	sub.s16 	%rs111, %rs120, %rs110;
	st.local.u8 	[%rd1+17], %rs111;
	shl.b32 	%r50, %r5, 6;
	shl.b32 	%r51, %r6, 4;
	add.s32 	%r52, %r50, %r51;
	ld.local.u8 	%r53, [%rd22];
	add.s32 	%r54, %r52, %r53;
	mul.wide.s32 	%rd26, %r54, 4;
	add.s64 	%rd27, %rd24, %rd26;
	ld.const.u8 	%rs112, [%rd27];
	add.s16 	%rs113, %rs111, %rs112;
	st.local.u8 	[%rd1+17], %rs113;
	ld.local.u8 	%rs114, [%rd22];
	shl.b32 	%r55, %r5, 2;
	add.s32 	%r56, %r55, %r6;
	cvt.s64.s32 	%rd28, %r56;
	add.s64 	%rd29, %rd1, %rd28;
	ld.local.u8 	%rs115, [%rd29];
	st.local.u8 	[%rd22], %rs115;
	st.local.u8 	[%rd29], %rs114;
	cvt.u16.u32 	%rs61, %r47;
	st.local.u8 	[%rd1+16], %rs61;
	ld.local.u8 	%rs116, [%rd1+18];
	add.s16 	%rs62, %rs116, 1;
	st.local.u8 	[%rd1+18], %rs62;
	cvt.u32.u16 	%r57, %rs62;
	cvt.s32.s8 	%r10, %r57;
	ld.local.u8 	%rs63, [%rd1+17];
	cvt.u32.u16 	%r58, %rs63;
	cvt.s32.s8 	%r59, %r58;
	add.s32 	%r60, %r59, %r10;
	setp.gt.s32 	%p10, %r60, %r75;
	@%p10 bra 	$L__BB0_21;
	st.local.u8 	[%rd1+19], %r9;
	setp.eq.s16 	%p11, %rs63, 0;
	@%p11 bra 	$L__BB0_23;
	ld.local.u8 	%rs64, [%rd1];
	ld.local.u8 	%rs65, [%rd1+1];
	ld.local.u8 	%rs66, [%rd1+2];
	ld.local.u8 	%rs67, [%rd1+3];
	ld.local.u8 	%rs68, [%rd1+4];
	ld.local.u8 	%rs69, [%rd1+5];
	ld.local.u8 	%rs70, [%rd1+6];
	ld.local.u8 	%rs71, [%rd1+7];
	ld.local.u8 	%rs72, [%rd1+8];
	ld.local.u8 	%rs73, [%rd1+9];
	ld.local.u8 	%rs74, [%rd1+10];
	ld.local.u8 	%rs75, [%rd1+11];
	ld.local.u8 	%rs76, [%rd1+12];
	ld.local.u8 	%rs77, [%rd1+13];
	ld.local.u8 	%rs78, [%rd1+14];
	ld.local.u8 	%rs79, [%rd1+15];
	mov.b32 	%r77, 0;
$L__BB0_16:
	mov.u32 	%r62, %tid.x;
	and.b32  	%r63, %r62, 31;
	setp.ne.s32 	%p12, %r77, %r63;
	@%p12 bra 	$L__BB0_20;
$L__BB0_17:
	atom.relaxed.shared.cas.b32 	%r64, [_ZZ10dfs_kerneliP4NodePiS1_E5mutex], 0, 1;
	setp.ne.s32 	%p13, %r64, 0;
	@%p13 bra 	$L__BB0_17;
	ld.shared.u32 	%r65, [_ZZ10dfs_kerneliP4NodePiS1_E5index];
	add.s32 	%r66, %r65, 1;
	st.shared.u32 	[_ZZ10dfs_kerneliP4NodePiS1_E5index], %r66;
	mov.u32 	%r67, _ZZ10dfs_kerneliP4NodePiS1_E2st;
	mad.lo.s32 	%r68, %r65, 20, %r67;
	st.shared.u8 	[%r68+20], %rs64;
	st.shared.u8 	[%r68+21], %rs65;
	st.shared.u8 	[%r68+22], %rs66;
	st.shared.u8 	[%r68+23], %rs67;
	st.shared.u8 	[%r68+24], %rs68;
	st.shared.u8 	[%r68+25], %rs69;
	st.shared.u8 	[%r68+26], %rs70;
	st.shared.u8 	[%r68+27], %rs71;
	st.shared.u8 	[%r68+28], %rs72;
	st.shared.u8 	[%r68+29], %rs73;
	st.shared.u8 	[%r68+30], %rs74;
	st.shared.u8 	[%r68+31], %rs75;
	st.shared.u8 	[%r68+32], %rs76;
	st.shared.u8 	[%r68+33], %rs77;
	st.shared.u8 	[%r68+34], %rs78;
	st.shared.u8 	[%r68+35], %rs79;
	st.shared.u8 	[%r68+36], %rs61;
	st.shared.u8 	[%r68+37], %rs63;
	st.shared.u8 	[%r68+38], %rs62;
	mov.u32 	%r69, %tid.x;
	and.b32  	%r70, %r69, 3;
	st.shared.u8 	[%r68+39], %r70;
	atom.shared.exch.b32 	%r71, [_ZZ10dfs_kerneliP4NodePiS1_E5mutex], 0;
	setp.lt.s32 	%p14, %r65, 219;
	@%p14 bra 	$L__BB0_20;
	mov.u64 	%rd30, $str;
	cvta.global.u64 	%rd31, %rd30;
	mov.u64 	%rd32, $str$1;
	cvta.global.u64 	%rd33, %rd32;
	mov.u64 	%rd34, __unnamed_1;
	cvta.global.u64 	%rd35, %rd34;
	{ // callseq 0, 0
	.param .b64 param0;
	st.param.b64 	[param0], %rd31;
	.param .b64 param1;
	st.param.b64 	[param1], %rd33;
	.param .b32 param2;
	st.param.b32 	[param2], 271;
	.param .b64 param3;
	st.param.b64 	[param3], %rd35;
	.param .b64 param4;
	st.param.b64 	[param4], 1;
	call.uni 
	__assertfail, 
	(
	param0, 
	param1, 
	param2, 
	param3, 
	param4
	);
	} // callseq 0
$L__BB0_20:
	add.s32 	%r77, %r77, 1;
	setp.ne.s32 	%p15, %r77, 32;
	@%p15 bra 	$L__BB0_16;
$L__BB0_21:
	bar.sync 	0;
	add.s32 	%r76, %r76, 1;
	bra.uni 	$L__BB0_1;
$L__BB0_22:
	ld.param.u64 	%rd39, [_Z10dfs_kerneliP4NodePiS1__param_3];
	mov.u32 	%r23, %ctaid.x;
	cvta.to.global.u64 	%rd18, %rd39;
	mul.wide.u32 	%rd19, %r23, 4;
	add.s64 	%rd20, %rd18, %rd19;
	st.global.u32 	[%rd20], %r76;
	ret;
$L__BB0_23:
	ld.param.u64 	%rd38, [_Z10dfs_kerneliP4NodePiS1__param_2];
	cvta.to.global.u64 	%rd36, %rd38;
	st.global.u32 	[%rd36], %r10;
	bra.uni 	$L__BB0_21;

}


// ===== COMPILED SASS (sm_100) =====

	.target	sm_100

	.elftype	@"ET_EXEC"


//--------------------- .note.nv.tkinfo           --------------------------
	.section	.note.nv.tkinfo,"",@"SHT_NOTE"
	.sectionflags	@"SHF_NOTE_NV_TKINFO"
	.tkinfo
        /*0018*/ 	.word	0x00000002
        /*0030*/ 	.string	""
        /*0030*/ 	.string	"ptxas"
        /*0030*/ 	.string	"Cuda compilation tools, release 13.0, V13.0.88"
        /*0030*/ 	.string	"Build cuda_13.0.r13.0/compiler.36424714_0"
        /*0030*/ 	.string	"-arch sm_100 -m 64 "



//--------------------- .note.nv.cuinfo           --------------------------
	.section	.note.nv.cuinfo,"",@"SHT_NOTE"
	.sectionflags	@"SHF_NOTE_NV_CUINFO"
        /*0018*/ 	.short	0x0002
        /*001a*/ 	.short	0x0064
        /*001c*/ 	.short	0x0082
	.zero		2


//--------------------- .nv.info                  --------------------------
	.section	.nv.info,"",@"SHT_CUDA_INFO"
	.align	4


	//----- nvinfo : EIATTR_REGCOUNT
	.align		4
        /*0000*/ 	.byte	0x04, 0x2f
        /*0002*/ 	.short	(.L_5 - .L_4)
	.align		4
.L_4:
        /*0004*/ 	.word	index@(_Z10dfs_kerneliP4NodePiS1_)
        /*0008*/ 	.word	0x00000040


	//----- nvinfo : EIATTR_FRAME_SIZE
	.align		4
.L_5:
        /*000c*/ 	.byte	0x04, 0x11
        /*000e*/ 	.short	(.L_7 - .L_6)
	.align		4
.L_6:
        /*0010*/ 	.word	index@(_Z10dfs_kerneliP4NodePiS1_)
        /*0014*/ 	.word	0x00000040


	//----- nvinfo : EIATTR_MIN_STACK_SIZE
	.align		4
.L_7:
        /*0018*/ 	.byte	0x04, 0x12
        /*001a*/ 	.short	(.L_9 - .L_8)
	.align		4
.L_8:
        /*001c*/ 	.word	index@(_Z10dfs_kerneliP4NodePiS1_)
        /*0020*/ 	.word	0x00000040
.L_9:


//--------------------- .nv.compat                --------------------------
	.section	.nv.compat,"",@"SHT_CUDA_COMPAT_INFO"
	.align	4
        /*0000*/ 	.byte	0x02, 0x09, 0x00, 0x00, 0x02, 0x02, 0x01, 0x00, 0x02, 0x05, 0x05, 0x00, 0x03, 0x07, 0x01, 0x01
        /*0010*/ 	.byte	0x02, 0x03, 0x00, 0x00, 0x02, 0x06, 0x01, 0x00, 0x04, 0x0b, 0x08, 0x00, 0x09, 0x00, 0x00, 0x00
        /*0020*/ 	.byte	0x00, 0x00, 0x00, 0x00


//--------------------- .nv.info._Z10dfs_kerneliP4NodePiS1_ --------------------------
	.section	.nv.info._Z10dfs_kerneliP4NodePiS1_,"",@"SHT_CUDA_INFO"
	.sectionflags	@""
	.align	4


	//----- nvinfo : EIATTR_CUDA_API_VERSION
	.align		4
        /*0000*/ 	.byte	0x04, 0x37
        /*0002*/ 	.short	(.L_11 - .L_10)
.L_10:
        /*0004*/ 	.word	0x00000082


	//----- nvinfo : EIATTR_KPARAM_INFO
	.align		4
.L_11:
        /*0008*/ 	.byte	0x04, 0x17
        /*000a*/ 	.short	(.L_13 - .L_12)
.L_12:
        /*000c*/ 	.word	0x00000000
        /*0010*/ 	.short	0x0003
        /*0012*/ 	.short	0x0018
        /*0014*/ 	.byte	0x00, 0xf5, 0x21, 0x00


	//----- nvinfo : EIATTR_KPARAM_INFO
	.align		4
.L_13:
        /*0018*/ 	.byte	0x04, 0x17
        /*001a*/ 	.short	(.L_15 - .L_14)
.L_14:
        /*001c*/ 	.word	0x00000000
        /*0020*/ 	.short	0x0002
        /*0022*/ 	.short	0x0010
        /*0024*/ 	.byte	0x00, 0xf5, 0x21, 0x00


	//----- nvinfo : EIATTR_KPARAM_INFO
	.align		4
.L_15:
        /*0028*/ 	.byte	0x04, 0x17
        /*002a*/ 	.short	(.L_17 - .L_16)
.L_16:
        /*002c*/ 	.word	0x00000000
        /*0030*/ 	.short	0x0001
        /*0032*/ 	.short	0x0008
        /*0034*/ 	.byte	0x00, 0xf5, 0x21, 0x00


	//----- nvinfo : EIATTR_KPARAM_INFO
	.align		4
.L_17:
        /*0038*/ 	.byte	0x04, 0x17
        /*003a*/ 	.short	(.L_19 - .L_18)
.L_18:
        /*003c*/ 	.word	0x00000000
        /*0040*/ 	.short	0x0000
        /*0042*/ 	.short	0x0000
        /*0044*/ 	.byte	0x00, 0xf0, 0x11, 0x00


	//----- nvinfo : EIATTR_SPARSE_MMA_MASK
	.align		4
.L_19:
        /*0048*/ 	.byte	0x03, 0x50
        /*004a*/ 	.short	0x0000


	//----- nvinfo : EIATTR_MAXREG_COUNT
	.align		4
        /*004c*/ 	.byte	0x03, 0x1b
        /*004e*/ 	.short	0x00ff


	//----- nvinfo : EIATTR_NUM_BARRIERS
	.align		4
        /*0050*/ 	.byte	0x02, 0x4c
        /*0052*/ 	.byte	0x01
	.zero		1


	//----- nvinfo : EIATTR_EXTERNS
	.align		4
        /*0054*/ 	.byte	0x04, 0x0f
        /*0056*/ 	.short	(.L_21 - .L_20)


	//   ....[0]....
	.align		4
.L_20:
        /*0058*/ 	.word	index@(__assertfail)


	//----- nvinfo : EIATTR_MERCURY_ISA_VERSION
	.align		4
.L_21:
        /*005c*/ 	.byte	0x03, 0x5f
        /*005e*/ 	.short	0x0101


	//----- nvinfo : EIATTR_VRC_CTA_INIT_COUNT
	.align		4
        /*0060*/ 	.byte	0x02, 0x4a
	.zero		1
	.zero		1


	//----- nvinfo : EIATTR_SYSCALL_OFFSETS
	.align		4
        /*0064*/ 	.byte	0x04, 0x46
        /*0066*/ 	.short	(.L_23 - .L_22)


	//   ....[0]....
.L_22:
        /*0068*/ 	.word	0x00001210


	//----- nvinfo : EIATTR_EXIT_INSTR_OFFSETS
	.align		4
.L_23:
        /*006c*/ 	.byte	0x04, 0x1c
        /*006e*/ 	.short	(.L_25 - .L_24)


	//   ....[0]....
.L_24:
        /*0070*/ 	.word	0x00001330


	//----- nvinfo : EIATTR_CRS_STACK_SIZE
	.align		4
.L_25:
        /*0074*/ 	.byte	0x04, 0x1e
        /*0076*/ 	.short	(.L_27 - .L_26)
.L_26:
        /*0078*/ 	.word	0x00000000


	//----- nvinfo : EIATTR_CBANK_PARAM_SIZE
	.align		4
.L_27:
        /*007c*/ 	.byte	0x03, 0x19
        /*007e*/ 	.short	0x0020


	//----- nvinfo : EIATTR_PARAM_CBANK
	.align		4
        /*0080*/ 	.byte	0x04, 0x0a
        /*0082*/ 	.short	(.L_29 - .L_28)
	.align		4
.L_28:
        /*0084*/ 	.word	index@(.nv.constant0._Z10dfs_kerneliP4NodePiS1_)
        /*0088*/ 	.short	0x0380
        /*008a*/ 	.short	0x0020


	//----- nvinfo : EIATTR_SW_WAR
	.align		4
.L_29:
        /*008c*/ 	.byte	0x04, 0x36
        /*008e*/ 	.short	(.L_31 - .L_30)
.L_30:
        /*0090*/ 	.word	0x00000008
.L_31:


//--------------------- .nv.callgraph             --------------------------
	.section	.nv.callgraph,"",@"SHT_CUDA_CALLGRAPH"
	.align	4
	.sectionentsize	8
	.align		4
        /*0000*/ 	.word	0x00000000
	.align		4
        /*0004*/ 	.word	0xffffffff
	.align		4
        /*0008*/ 	.word	index@(_Z10dfs_kerneliP4NodePiS1_)
	.align		4
        /*000c*/ 	.word	index@(__assertfail)
	.align		4
        /*0010*/ 	.word	0x00000000
	.align		4
        /*0014*/ 	.word	0xfffffffe
	.align		4
        /*0018*/ 	.word	0x00000000
	.align		4
        /*001c*/ 	.word	0xfffffffd
	.align		4
        /*0020*/ 	.word	0x00000000
	.align		4
        /*0024*/ 	.word	0xfffffffc


//--------------------- .nv.constant4             --------------------------
	.section	.nv.constant4,"a",@progbits
	.align	8
	.align		8
.nv.constant4:
        /*0000*/ 	.dword	__assertfail
	.align		8
        /*0008*/ 	.dword	__unnamed_1
	.align		8
        /*0010*/ 	.dword	$str
	.align		8
        /*0018*/ 	.dword	$str$1


//--------------------- .nv.constant3             --------------------------
	.section	.nv.constant3,"a",@progbits
	.align	4
.nv.constant3:
	.type		md,@object
	.size		md,(.L_0 - md)
md:
	.zero		1024
.L_0:


//--------------------- .text._Z10dfs_kerneliP4NodePiS1_ --------------------------
	.section	.text._Z10dfs_kerneliP4NodePiS1_,"ax",@progbits
	.align	128
        .global         _Z10dfs_kerneliP4NodePiS1_
        .type           _Z10dfs_kerneliP4NodePiS1_,@function
        .size           _Z10dfs_kerneliP4NodePiS1_,(.L_x_11 - _Z10dfs_kerneliP4NodePiS1_)
        .other          _Z10dfs_kerneliP4NodePiS1_,@"STO_CUDA_ENTRY STV_DEFAULT"
_Z10dfs_kerneliP4NodePiS1_:
.text._Z10dfs_kerneliP4NodePiS1_:
[----:B------:R-:W0:Y:S01]  /*0000*/  LDC R1, c[0x0][0x37c] ;  /* 0x0000df00ff017b82 */ /* 0x000e220000000800 */
[----:B------:R-:W1:Y:S07]  /*0010*/  S2R R5, SR_CTAID.X ;  /* 0x0000000000057919 */ /* 0x000e6e0000002500 */
[----:B------:R-:W1:Y:S01]  /*0020*/  LDC.64 R2, c[0x0][0x388] ;  /* 0x0000e200ff027b82 */ /* 0x000e620000000a00 */
[----:B------:R-:W2:Y:S01]  /*0030*/  LDCU.64 UR36, c[0x0][0x358] ;  /* 0x00006b00ff2477ac */ /* 0x000ea20008000a00 */
[----:B0-----:R-:W-:-:S02]  /*0040*/  VIADD R1, R1, 0xffffffc0 ;  /* 0xffffffc001017836 */ /* 0x001fc40000000000 */
[----:B-1----:R-:W-:-:S04]  /*0050*/  IMAD.WIDE.U32 R2, R5, 0x14, R2 ;  /* 0x0000001405027825 */ /* 0x002fc800078e0002 */
[----:B------:R-:W-:Y:S06]  /*0060*/  BAR.SYNC.DEFER_BLOCKING 0x0 ;  /* 0x0000000000007b1d */ /* 0x000fec0000010000 */
[----:B--2---:R-:W2:Y:S04]  /*0070*/  LDG.E.U8 R22, desc[UR36][R2.64] ;  /* 0x0000002402167981 */ /* 0x004ea8000c1e1100 */
[----:B------:R-:W3:Y:S04]  /*0080*/  LDG.E.U8 R0, desc[UR36][R2.64+0x1] ;  /* 0x0000012402007981 */ /* 0x000ee8000c1e1100 */
[----:B------:R-:W4:Y:S04]  /*0090*/  LDG.E.U8 R4, desc[UR36][R2.64+0x2] ;  /* 0x0000022402047981 */ /* 0x000f28000c1e1100 */
[----:B------:R-:W5:Y:S04]  /*00a0*/  LDG.E.U8 R5, desc[UR36][R2.64+0x3] ;  /* 0x0000032402057981 */ /* 0x000f68000c1e1100 */
        /* <DEDUP_REMOVED lines=15> */
[----:B------:R-:W5:Y:S01]  /*01a0*/  LDG.E.U8 R21, desc[UR36][R2.64+0x13] ;  /* 0x0000132402157981 */ /* 0x000f62000c1e1100 */
[----:B------:R-:W0:Y:S01]  /*01b0*/  S2UR UR5, SR_CgaCtaId ;  /* 0x00000000000579c3 */ /* 0x000e220000008800 */
[----:B------:R-:W-:Y:S01]  /*01c0*/  UMOV UR4, 0x400 ;  /* 0x0000040000047882 */ /* 0x000fe20000000000 */
[----:B------:R-:W-:Y:S01]  /*01d0*/  IMAD.MOV.U32 R60, RZ, RZ, RZ ;  /* 0x000000ffff3c7224 */ /* 0x000fe200078e00ff */
[----:B0-----:R-:W-:-:S09]  /*01e0*/  ULEA UR4, UR5, UR4, 0x18 ;  /* 0x0000000405047291 */ /* 0x001fd2000f8ec0ff */
[----:B------:R-:W-:Y:S04]  /*01f0*/  STS [UR4+0x1130], RZ ;  /* 0x001130ffff007988 */ /* 0x000fe80008000804 */
[----:B------:R-:W-:Y:S04]  /*0200*/  STS [UR4+0x1134], RZ ;  /* 0x001134ffff007988 */ /* 0x000fe80008000804 */
[----:B--2---:R-:W-:Y:S04]  /*0210*/  STS.U8 [UR4], R22 ;  /* 0x00000016ff007988 */ /* 0x004fe80008000004 */
[----:B---3--:R-:W-:Y:S04]  /*0220*/  STS.U8 [UR4+0x1], R0 ;  /* 0x00000100ff007988 */ /* 0x008fe80008000004 */
[----:B----4-:R0:W-:Y:S04]  /*0230*/  STS.U8 [UR4+0x2], R4 ;  /* 0x00000204ff007988 */ /* 0x0101e80008000004 */
[----:B-----5:R1:W-:Y:S04]  /*0240*/  STS.U8 [UR4+0x3], R5 ;  /* 0x00000305ff007988 */ /* 0x0203e80008000004 */
[----:B------:R2:W-:Y:S01]  /*0250*/  STS.U8 [UR4+0x4], R6 ;  /* 0x00000406ff007988 */ /* 0x0005e20008000004 */
[----:B0-----:R-:W-:-:S03]  /*0260*/  IMAD.MOV.U32 R4, RZ, RZ, 0x1 ;  /* 0x00000001ff047424 */ /* 0x001fc600078e00ff */
[----:B------:R0:W-:Y:S01]  /*0270*/  STS.U8 [UR4+0x5], R7 ;  /* 0x00000507ff007988 */ /* 0x0001e20008000004 */
[----:B-1----:R-:W-:-:S03]  /*0280*/  IMAD.MOV.U32 R5, RZ, RZ, RZ ;  /* 0x000000ffff057224 */ /* 0x002fc600078e00ff */
[----:B------:R1:W-:Y:S01]  /*0290*/  STS.U8 [UR4+0x6], R8 ;  /* 0x00000608ff007988 */ /* 0x0003e20008000004 */
[----:B--2---:R-:W-:-:S03]  /*02a0*/  IMAD.MOV.U32 R6, RZ, RZ, -0x1 ;  /* 0xffffffffff067424 */ /* 0x004fc600078e00ff */
[----:B------:R2:W-:Y:S01]  /*02b0*/  STS.U8 [UR4+0x7], R9 ;  /* 0x00000709ff007988 */ /* 0x0005e20008000004 */
[----:B0-----:R-:W-:-:S03]  /*02c0*/  IMAD.MOV.U32 R7, RZ, RZ, RZ ;  /* 0x000000ffff077224 */ /* 0x001fc600078e00ff */
[----:B------:R0:W-:Y:S01]  /*02d0*/  STS.U8 [UR4+0x8], R10 ;  /* 0x0000080aff007988 */ /* 0x0001e20008000004 */
[----:B-1----:R-:W-:-:S03]  /*02e0*/  IMAD.MOV.U32 R8, RZ, RZ, RZ ;  /* 0x000000ffff087224 */ /* 0x002fc600078e00ff */
[----:B------:R1:W-:Y:S01]  /*02f0*/  STS.U8 [UR4+0x9], R11 ;  /* 0x0000090bff007988 */ /* 0x0003e20008000004 */
[----:B--2---:R-:W-:-:S03]  /*0300*/  IMAD.MOV.U32 R9, RZ, RZ, -0x1 ;  /* 0xffffffffff097424 */ /* 0x004fc600078e00ff */
[----:B------:R-:W-:Y:S01]  /*0310*/  STS.U8 [UR4+0xa], R12 ;  /* 0x00000a0cff007988 */ /* 0x000fe20008000004 */
[----:B0-----:R-:W-:-:S03]  /*0320*/  IMAD.MOV.U32 R10, RZ, RZ, RZ ;  /* 0x000000ffff0a7224 */ /* 0x001fc600078e00ff */
[----:B------:R-:W-:Y:S01]  /*0330*/  STS.U8 [UR4+0xb], R13 ;  /* 0x00000b0dff007988 */ /* 0x000fe20008000004 */
[----:B-1----:R-:W-:-:S03]  /*0340*/  IMAD.MOV.U32 R11, RZ, RZ, 0x1 ;  /* 0x00000001ff0b7424 */ /* 0x002fc600078e00ff */
[----:B------:R-:W-:Y:S04]  /*0350*/  STS.U8 [UR4+0xc], R14 ;  /* 0x00000c0eff007988 */ /* 0x000fe80008000004 */
[----:B------:R-:W-:Y:S04]  /*0360*/  STS.U8 [UR4+0xd], R15 ;  /* 0x00000d0fff007988 */ /* 0x000fe80008000004 */
[----:B------:R-:W-:Y:S04]  /*0370*/  STS.U8 [UR4+0xe], R16 ;  /* 0x00000e10ff007988 */ /* 0x000fe80008000004 */
[----:B------:R-:W-:Y:S04]  /*0380*/  STS.U8 [UR4+0xf], R17 ;  /* 0x00000f11ff007988 */ /* 0x000fe80008000004 */
[----:B------:R-:W-:Y:S04]  /*0390*/  STS.U8 [UR4+0x10], R18 ;  /* 0x00001012ff007988 */ /* 0x000fe80008000004 */
[----:B------:R-:W-:Y:S04]  /*03a0*/  STS.U8 [UR4+0x11], R19 ;  /* 0x00001113ff007988 */ /* 0x000fe80008000004 */
[----:B------:R-:W-:Y:S04]  /*03b0*/  STS.U8 [UR4+0x12], R20 ;  /* 0x00001214ff007988 */ /* 0x000fe80008000004 */
[----:B------:R-:W-:Y:S01]  /*03c0*/  STS.U8 [UR4+0x13], R21 ;  /* 0x00001315ff007988 */ /* 0x000fe20008000004 */
[----:B------:R-:W-:Y:S06]  /*03d0*/  BAR.SYNC.DEFER_BLOCKING 0x0 ;  /* 0x0000000000007b1d */ /* 0x000fec0000010000 */
[----:B------:R-:W-:Y:S04]  /*03e0*/  STL.128 [R1], R8 ;  /* 0x0000000801007387 */ /* 0x000fe80000100c00 */
[----:B------:R-:W-:Y:S04]  /*03f0*/  STL.128 [R1+0x10], R4 ;  /* 0x0000100401007387 */ /* 0x000fe80000100c00 */
[----:B------:R-:W0:Y:S01]  /*0400*/  LDS R0, [UR4+0x1130] ;  /* 0x00113004ff007984 */ /* 0x000e220008000800 */
[----:B------:R-:W-:Y:S01]  /*0410*/  BAR.SYNC.DEFER_BLOCKING 0x0 ;  /* 0x0000000000007b1d */ /* 0x000fe20000010000 */
[----:B0-----:R-:W-:-:S13]  /*0420*/  ISETP.GE.AND P0, PT, R0, RZ, PT ;  /* 0x000000ff0000720c */ /* 0x001fda0003f06270 */
[----:B------:R-:W-:Y:S05]  /*0430*/  @!P0 BRA `(.L_x_0) ;  /* 0x0000000c00ac8947 */ /* 0x000fea0003800000 */
[----:B------:R-:W0:Y:S02]  /*0440*/  S2R R55, SR_TID.X ;  /* 0x0000000000377919 */ /* 0x000e240000002100 */
[----:B0-----:R-:W-:Y:S01]  /*0450*/  IMAD.SHL.U32 R0, R55, 0x4, RZ ;  /* 0x0000000437007824 */ /* 0x001fe200078e00ff */
[----:B------:R-:W-:-:S04]  /*0460*/  SHF.R.U32.HI R59, RZ, 0x2, R55 ;  /* 0x00000002ff3b7819 */ /* 0x000fc80000011637 */
[----:B------:R-:W-:-:S05]  /*0470*/  LOP3.LUT R0, R0, 0xc, RZ, 0xc0, !PT ;  /* 0x0000000c00007812 */ /* 0x000fca00078ec0ff */
[----:B------:R-:W-:-:S07]  /*0480*/  IMAD.IADD R53, R1, 0x1, R0 ;  /* 0x0000000101357824 */ /* 0x000fce00078e0200 */
.L_x_9:
[----:B0-2---:R-:W0:Y:S02]  /*0490*/  LDC.64 R4, c[0x0][0x390] ;  /* 0x0000e400ff047b82 */ /* 0x005e240000000a00 */
[----:B0-----:R-:W2:Y:S02]  /*04a0*/  LDG.E R0, desc[UR36][R4.64] ;  /* 0x0000002404007981 */ /* 0x001ea4000c1e1900 */
[----:B--2---:R-:W-:-:S13]  /*04b0*/  ISETP.NE.AND P0, PT, R0, -0x1, PT ;  /* 0xffffffff0000780c */ /* 0x004fda0003f05270 */
[----:B-----5:R-:W-:Y:S05]  /*04c0*/  @P0 BRA `(.L_x_0) ;  /* 0x0000000c00880947 */ /* 0x020fea0003800000 */
[----:B------:R-:W0:Y:S01]  /*04d0*/  S2R R3, SR_CgaCtaId ;  /* 0x0000000000037919 */ /* 0x000e220000008800 */
[----:B------:R-:W-:Y:S01]  /*04e0*/  MOV R0, 0x400 ;  /* 0x0000040000007802 */ /* 0x000fe20000000f00 */
[----:B------:R-:W-:Y:S01]  /*04f0*/  BSSY.RECONVERGENT B0, `(.L_x_1) ;  /* 0x000001e000007945 */ /* 0x000fe20003800200 */
[----:B------:R-:W-:Y:S02]  /*0500*/  ISETP.NE.AND P1, PT, R55, RZ, PT ;  /* 0x000000ff3700720c */ /* 0x000fe40003f25270 */
[----:B0-----:R-:W-:-:S05]  /*0510*/  LEA R6, R3, R0, 0x18 ;  /* 0x0000000003067211 */ /* 0x001fca00078ec0ff */
[----:B------:R-:W0:Y:S02]  /*0520*/  LDS R0, [R6+0x1130] ;  /* 0x0011300006007984 */ /* 0x000e240000000800 */
[----:B0-----:R-:W-:-:S04]  /*0530*/  IADD3 R3, PT, PT, -R59, R0, RZ ;  /* 0x000000003b037210 */ /* 0x001fc80007ffe1ff */
[----:B------:R-:W-:Y:S02]  /*0540*/  @!P1 VIMNMX R0, PT, PT, R0, 0x7, !PT ;  /* 0x0000000700009848 */ /* 0x000fe40007fe0100 */
[----:B------:R-:W-:-:S03]  /*0550*/  ISETP.GE.AND P0, PT, R3, RZ, PT ;  /* 0x000000ff0300720c */ /* 0x000fc60003f06270 */
[----:B------:R-:W-:-:S10]  /*0560*/  @!P1 VIADD R0, R0, 0xfffffff8 ;  /* 0xfffffff800009836 */ /* 0x000fd40000000000 */
[----:B------:R-:W-:Y:S05]  /*0570*/  @!P0 BRA `(.L_x_2) ;  /* 0x0000000000548947 */ /* 0x000fea0003800000 */
[----:B------:R-:W-:-:S05]  /*0580*/  IMAD R3, R3, 0x14, R6 ;  /* 0x0000001403037824 */ /* 0x000fca00078e0206 */
[----:B------:R0:W1:Y:S04]  /*0590*/  LDS.U8 R58, [R3] ;  /* 0x00000000033a7984 */ /* 0x0000680000000000 */
[----:B------:R0:W2:Y:S04]  /*05a0*/  LDS.U8 R2, [R3+0x1] ;  /* 0x0000010003027984 */ /* 0x0000a80000000000 */
[----:B------:R0:W3:Y:S04]  /*05b0*/  LDS.U8 R16, [R3+0x2] ;  /* 0x0000020003107984 */ /* 0x0000e80000000000 */
[----:B------:R0:W4:Y:S04]  /*05c0*/  LDS.U8 R18, [R3+0x3] ;  /* 0x0000030003127984 */ /* 0x0001280000000000 */
[----:B------:R0:W0:Y:S04]  /*05d0*/  LDS.U8 R22, [R3+0x4] ;  /* 0x0000040003167984 */ /* 0x0000280000000000 */
        /* <DEDUP_REMOVED lines=14> */
[----:B-1234-:R0:W0:Y:S02]  /*06c0*/  LDS.U8 R52, [R3+0x13] ;  /* 0x0000130003347984 */ /* 0x01e0240000000000 */
.L_x_2:
[----:B------:R-:W-:Y:S05]  /*06d0*/  BSYNC.RECONVERGENT B0 ;  /* 0x0000000000007941 */ /* 0x000fea0003800200 */
.L_x_1:
[----:B------:R1:W-:Y:S01]  /*06e0*/  @!P1 STS [R6+0x1130], R0 ;  /* 0x0011300006009388 */ /* 0x0003e20000000800 */
[----:B------:R-:W-:Y:S06]  /*06f0*/  BAR.SYNC.DEFER_BLOCKING 0x0 ;  /* 0x0000000000007b1d */ /* 0x000fec0000010000 */
[----:B------:R-:W-:Y:S05]  /*0700*/  @!P0 BRA `(.L_x_3) ;  /* 0x0000000800d08947 */ /* 0x000fea0003800000 */
[----:B0-----:R-:W-:-:S13]  /*0710*/  ISETP.NE.AND P0, PT, R48, RZ, PT ;  /* 0x000000ff3000720c */ /* 0x001fda0003f05270 */
[----:B------:R-:W-:-:S05]  /*0720*/  @!P0 PRMT R3, R50, 0x8880, RZ ;  /* 0x0000888032038816 */ /* 0x000fca00000000ff */
[----:B------:R2:W-:Y:S01]  /*0730*/  @!P0 STG.E desc[UR36][R4.64], R3 ;  /* 0x0000000304008986 */ /* 0x0005e2000c101924 */
[----:B------:R-:W-:Y:S05]  /*0740*/  @!P0 BRA `(.L_x_3) ;  /* 0x0000000800c08947 */ /* 0x000fea0003800000 */
[----:B------:R-:W0:Y:S01]  /*0750*/  LDC R13, c[0x0][0x380] ;  /* 0x0000e000ff0d7b82 */ /* 0x000e220000000800 */
[----:B--2---:R-:W-:Y:S02]  /*0760*/  PRMT R3, R50, 0x8880, RZ ;  /* 0x0000888032037816 */ /* 0x004fe400000000ff */
[----:B-1----:R-:W-:-:S05]  /*0770*/  PRMT R0, R48, 0x8880, RZ ;  /* 0x0000888030007816 */ /* 0x002fca00000000ff */
[----:B------:R-:W-:-:S05]  /*0780*/  IMAD.IADD R0, R3, 0x1, R0 ;  /* 0x0000000103007824 */ /* 0x000fca00078e0200 */
[----:B0-----:R-:W-:-:S13]  /*0790*/  ISETP.GT.AND P0, PT, R0, R13, PT ;  /* 0x0000000d0000720c */ /* 0x001fda0003f04270 */
[----:B------:R-:W-:Y:S05]  /*07a0*/  @P0 BRA `(.L_x_3) ;  /* 0x0000000800a80947 */ /* 0x000fea0003800000 */
[----:B------:R3:W-:Y:S04]  /*07b0*/  STL.U8 [R1+0x20], R58 ;  /* 0x0000203a01007387 */ /* 0x0007e80000100000 */
        /* <DEDUP_REMOVED lines=19> */
[----:B------:R-:W2:Y:S04]  /*08f0*/  LDL R6, [R53] ;  /* 0x0000000035067983 */ /* 0x000ea80000100800 */
[----:B------:R-:W4:Y:S01]  /*0900*/  LDL R7, [R53+0x10] ;  /* 0x0000100035077983 */ /* 0x000f220000100800 */
[----:B------:R-:W-:-:S04]  /*0910*/  PRMT R0, R46, 0x8880, RZ ;  /* 0x000088802e007816 */ /* 0x000fc800000000ff */
[----:B------:R-:W-:-:S04]  /*0920*/  PRMT R0, R0, 0x7710, RZ ;  /* 0x0000771000007816 */ /* 0x000fc800000000ff */
[----:B------:R-:W-:-:S04]  /*0930*/  SHF.R.U32.HI R0, RZ, 0xd, R0 ;  /* 0x0000000dff007819 */ /* 0x000fc80000011600 */
[----:B------:R-:W-:-:S05]  /*0940*/  LOP3.LUT R3, R0, 0x3, RZ, 0xc0, !PT ;  /* 0x0000000300037812 */ /* 0x000fca00078ec0ff */
[----:B------:R-:W-:-:S05]  /*0950*/  IMAD.IADD R3, R46, 0x1, R3 ;  /* 0x000000012e037824 */ /* 0x000fca00078e0203 */
[C---:B------:R-:W-:Y:S02]  /*0960*/  LOP3.LUT R0, R3.reuse, 0xfc, RZ, 0xc0, !PT ;  /* 0x000000fc03007812 */ /* 0x040fe400078ec0ff */
[----:B------:R-:W-:-:S03]  /*0970*/  PRMT R3, R3, 0x8880, RZ ;  /* 0x0000888003037816 */ /* 0x000fc600000000ff */
[----:B------:R-:W-:-:S05]  /*0980*/  IMAD.MOV R0, RZ, RZ, -R0 ;  /* 0x000000ffff007224 */ /* 0x000fca00078e0a00 */
[----:B------:R-:W-:Y:S01]  /*0990*/  PRMT R9, R0, 0x7710, RZ ;  /* 0x0000771000097816 */ /* 0x000fe200000000ff */
[----:B------:R-:W-:-:S04]  /*09a0*/  IMAD.MOV.U32 R0, RZ, RZ, R3 ;  /* 0x000000ffff007224 */ /* 0x000fc800078e0003 */
[----:B------:R-:W-:Y:S01]  /*09b0*/  IMAD.IADD R3, R46, 0x1, R9 ;  /* 0x000000012e037824 */ /* 0x000fe200078e0209 */
[----:B------:R-:W-:-:S04]  /*09c0*/  SHF.R.S32.HI R0, RZ, 0x2, R0 ;  /* 0x00000002ff007819 */ /* 0x000fc80000011400 */
[----:B------:R-:W-:Y:S02]  /*09d0*/  LOP3.LUT R3, R3, 0xffff, RZ, 0xc0, !PT ;  /* 0x0000ffff03037812 */ /* 0x000fe400078ec0ff */
[----:B------:R-:W-:Y:S02]  /*09e0*/  PRMT R9, R0, 0x9910, RZ ;  /* 0x0000991000097816 */ /* 0x000fe400000000ff */
[----:B------:R-:W-:-:S03]  /*09f0*/  PRMT R10, R3, 0x8880, RZ ;  /* 0x00008880030a7816 */ /* 0x000fc600000000ff */
[----:B--2---:R-:W-:Y:S02]  /*0a00*/  IMAD.IADD R6, R9, 0x1, R6 ;  /* 0x0000000109067824 */ /* 0x004fe400078e0206 */
[----:B----4-:R-:W-:-:S05]  /*0a10*/  IMAD.IADD R7, R10, 0x1, R7 ;  /* 0x000000010a077824 */ /* 0x010fca00078e0207 */
[----:B------:R-:W-:-:S04]  /*0a20*/  VIMNMX.U32 R0, PT, PT, R6, R7, !PT ;  /* 0x0000000706007248 */ /* 0x000fc80007fe0000 */
[----:B------:R-:W-:-:S13]  /*0a30*/  ISETP.GT.U32.AND P0, PT, R0, 0x3, PT ;  /* 0x000000030000780c */ /* 0x000fda0003f04070 */
[----:B---3--:R-:W-:Y:S05]  /*0a40*/  @P0 BRA `(.L_x_3) ;  /* 0x0000000800000947 */ /* 0x008fea0003800000 */
[----:B------:R-:W-:Y:S02]  /*0a50*/  PRMT R3, R52, 0x8880, RZ ;  /* 0x0000888034037816 */ /* 0x000fe400000000ff */
[----:B------:R-:W-:-:S05]  /*0a60*/  LOP3.LUT R0, R55, 0x3, RZ, 0xc0, !PT ;  /* 0x0000000337007812 */ /* 0x000fca00078ec0ff */
[----:B------:R-:W-:-:S05]  /*0a70*/  IMAD.IADD R3, R3, 0x1, -R0 ;  /* 0x0000000103037824 */ /* 0x000fca00078e0a00 */
[----:B------:R-:W-:-:S04]  /*0a80*/  IABS R3, R3 ;  /* 0x0000000300037213 */ /* 0x000fc80000000000 */
[----:B------:R-:W-:-:S13]  /*0a90*/  ISETP.NE.AND P0, PT, R3, 0x2, PT ;  /* 0x000000020300780c */ /* 0x000fda0003f05270 */
[----:B------:R-:W-:Y:S05]  /*0aa0*/  @!P0 BRA `(.L_x_3) ;  /* 0x0000000400e88947 */ /* 0x000fea0003800000 */
[----:B------:R-:W-:-:S05]  /*0ab0*/  LEA R54, R6, R7, 0x2 ;  /* 0x0000000706367211 */ /* 0x000fca00078e10ff */
[----:B------:R-:W-:-:S05]  /*0ac0*/  IMAD.IADD R12, R1, 0x1, R54 ;  /* 0x00000001010c7824 */ /* 0x000fca00078e0236 */
[----:B------:R-:W2:Y:S02]  /*0ad0*/  LDL.U8 R3, [R12+0x20] ;  /* 0x000020000c037983 */ /* 0x000ea40000100000 */
[----:B--2---:R-:W-:-:S04]  /*0ae0*/  IMAD.U32 R3, R54, 0x10, R3 ;  /* 0x0000001036037824 */ /* 0x004fc800078e0003 */
[----:B------:R-:W-:-:S06]  /*0af0*/  IMAD.SHL.U32 R11, R3, 0x4, RZ ;  /* 0x00000004030b7824 */ /* 0x000fcc00078e00ff */
[----:B------:R-:W0:Y:S02]  /*0b00*/  LDC.U8 R11, c[0x3][R11] ;  /* 0x00c000000b0b7b82 */ /* 0x000e240000000000 */
[----:B0-----:R-:W-:-:S05]  /*0b10*/  IMAD.MOV R3, RZ, RZ, -R11 ;  /* 0x000000ffff037224 */ /* 0x001fca00078e0a0b */
[----:B------:R-:W-:-:S05]  /*0b20*/  PRMT R3, R3, 0x7710, RZ ;  /* 0x0000771003037816 */ /* 0x000fca00000000ff */
[----:B------:R-:W-:-:S05]  /*0b30*/  IMAD.IADD R6, R48, 0x1, R3 ;  /* 0x0000000130067824 */ /* 0x000fca00078e0203 */
[----:B------:R0:W-:Y:S04]  /*0b40*/  STL.U8 [R1+0x31], R6 ;  /* 0x0000310601007387 */ /* 0x0001e80000100000 */
[----:B------:R-:W2:Y:S01]  /*0b50*/  LDL.U8 R3, [R12+0x20] ;  /* 0x000020000c037983 */ /* 0x000ea20000100000 */
[----:B------:R-:W-:-:S04]  /*0b60*/  IMAD R10, R9, 0x4, R10 ;  /* 0x00000004090a7824 */ /* 0x000fc800078e020a */
[----:B--2---:R-:W-:Y:S01]  /*0b70*/  IMAD.U32 R3, R10, 0x10, R3 ;  /* 0x000000100a037824 */ /* 0x004fe200078e0003 */
[----:B------:R-:W-:-:S03]  /*0b80*/  IADD3 R10, PT, PT, R1, R10, RZ ;  /* 0x0000000a010a7210 */ /* 0x000fc60007ffe0ff */
[----:B------:R-:W-:-:S06]  /*0b90*/  IMAD.SHL.U32 R3, R3, 0x4, RZ ;  /* 0x0000000403037824 */ /* 0x000fcc00078e00ff */
[----:B------:R-:W1:Y:S02]  /*0ba0*/  LDC.U8 R3, c[0x3][R3] ;  /* 0x00c0000003037b82 */ /* 0x000e640000000000 */
[----:B-1----:R-:W-:-:S05]  /*0bb0*/  IMAD.IADD R8, R6, 0x1, R3 ;  /* 0x0000000106087824 */ /* 0x002fca00078e0203 */
[----:B------:R3:W-:Y:S04]  /*0bc0*/  STL.U8 [R1+0x31], R8 ;  /* 0x0000310801007387 */ /* 0x0007e80000100000 */
[----:B------:R-:W2:Y:S04]  /*0bd0*/  LDL.U8 R9, [R10+0x20] ;  /* 0x000020000a097983 */ /* 0x000ea80000100000 */
[----:B------:R-:W4:Y:S04]  /*0be0*/  LDL.U8 R7, [R12+0x20] ;  /* 0x000020000c077983 */ /* 0x000f280000100000 */
[----:B--2---:R3:W-:Y:S04]  /*0bf0*/  STL.U8 [R12+0x20], R9 ;  /* 0x000020090c007387 */ /* 0x0047e80000100000 */
[----:B----4-:R3:W-:Y:S04]  /*0c00*/  STL.U8 [R10+0x20], R7 ;  /* 0x000020070a007387 */ /* 0x0107e80000100000 */
[----:B------:R-:W2:Y:S04]  /*0c10*/  LDL.U8 R56, [R1+0x32] ;  /* 0x0000320001387983 */ /* 0x000ea80000100000 */
[----:B------:R-:W0:Y:S04]  /*0c20*/  LDL.U8 R17, [R1+0x31] ;  /* 0x0000310001117983 */ /* 0x000e280000100000 */
[----:B------:R3:W-:Y:S01]  /*0c30*/  STL.U8 [R1+0x30], R54 ;  /* 0x0000303601007387 */ /* 0x0007e20000100000 */
[----:B--2---:R-:W-:Y:S01]  /*0c40*/  VIADD R56, R56, 0x1 ;  /* 0x0000000138387836 */ /* 0x004fe20000000000 */
[----:B0-----:R-:W-:-:S04]  /*0c50*/  PRMT R6, R17, 0x8880, RZ ;  /* 0x0000888011067816 */ /* 0x001fc800000000ff */
[----:B------:R3:W-:Y:S01]  /*0c60*/  STL.U8 [R1+0x32], R56 ;  /* 0x0000323801007387 */ /* 0x0007e20000100000 */
[----:B------:R-:W-:-:S05]  /*0c70*/  PRMT R11, R56, 0x8880, RZ ;  /* 0x00008880380b7816 */ /* 0x000fca00000000ff */
[----:B------:R-:W-:-:S05]  /*0c80*/  IMAD.IADD R6, R11, 0x1, R6 ;  /* 0x000000010b067824 */ /* 0x000fca00078e0206 */
[----:B------:R-:W-:-:S13]  /*0c90*/  ISETP.GT.AND P0, PT, R6, R13, PT ;  /* 0x0000000d0600720c */ /* 0x000fda0003f04270 */
[----:B---3--:R-:W-:Y:S05]  /*0ca0*/  @P0 BRA `(.L_x_3) ;  /* 0x0000000400680947 */ /* 0x008fea0003800000 */
[----:B------:R-:W-:Y:S01]  /*0cb0*/  ISETP.NE.AND P0, PT, R17, RZ, PT ;  /* 0x000000ff1100720c */ /* 0x000fe20003f05270 */
[----:B------:R3:W-:-:S12]  /*0cc0*/  STL.U8 [R1+0x33], R0 ;  /* 0x0000330001007387 */ /* 0x0007d80000100000 */
[----:B------:R3:W-:Y:S01]  /*0cd0*/  @!P0 STG.E desc[UR36][R4.64], R11 ;  /* 0x0000000b04008986 */ /* 0x0007e2000c101924 */
[----:B------:R-:W-:Y:S05]  /*0ce0*/  @!P0 BRA `(.L_x_3) ;  /* 0x0000000400588947 */ /* 0x000fea0003800000 */
[----:B------:R0:W5:Y:S04]  /*0cf0*/  LDL.U8 R57, [R1+0x20] ;  /* 0x0000200001397983 */ /* 0x0001680000100000 */
        /* <DEDUP_REMOVED lines=14> */
[----:B------:R0:W5:Y:S01]  /*0de0*/  LDL.U8 R49, [R1+0x2f] ;  /* 0x00002f0001317983 */ /* 0x0001620000100000 */
[----:B------:R-:W-:-:S07]  /*0df0*/  IMAD.MOV.U32 R51, RZ, RZ, RZ ;  /* 0x000000ffff337224 */ /* 0x000fce00078e00ff */
.L_x_8:
[----:B------:R-:W3:Y:S01]  /*0e00*/  S2R R55, SR_TID.X ;  /* 0x0000000000377919 */ /* 0x000ee20000002100 */
[----:B------:R-:W-:Y:S05]  /*0e10*/  YIELD ;  /* 0x0000000000007946 */ /* 0x000fea0003800000 */
[----:B------:R-:W-:Y:S01]  /*0e20*/  BSSY B6, `(.L_x_4) ;  /* 0x0000040000067945 */ /* 0x000fe20003800000 */
[----:B-1-3--:R-:W-:-:S04]  /*0e30*/  LOP3.LUT R0, R55, 0x1f, RZ, 0xc0, !PT ;  /* 0x0000001f37007812 */ /* 0x00afc800078ec0ff */
[C---:B------:R-:W-:Y:S01]  /*0e40*/  ISETP.NE.AND P0, PT, R51.reuse, R0, PT ;  /* 0x000000003300720c */ /* 0x040fe20003f05270 */
[----:B------:R-:W-:-:S05]  /*0e50*/  VIADD R51, R51, 0x1 ;  /* 0x0000000133337836 */ /* 0x000fca0000000000 */
[----:B------:R-:W-:-:S04]  /*0e60*/  ISETP.NE.AND P1, PT, R51, 0x20, PT ;  /* 0x000000203300780c */ /* 0x000fc80003f25270 */
[----:B------:R-:W-:-:S03]  /*0e70*/  P2R R61, PR, RZ, 0x2 ;  /* 0x00000002ff3d7803 */ /* 0x000fc60000000000 */
[----:B------:R-:W-:Y:S06]  /*0e80*/  @P0 BRA `(.L_x_5) ;  /* 0x0000000000e40947 */ /* 0x000fec0003800000 */
[----:B------:R-:W1:Y:S01]  /*0e90*/  S2R R6, SR_CgaCtaId ;  /* 0x0000000000067919 */ /* 0x000e620000008800 */
[----:B------:R-:W-:Y:S01]  /*0ea0*/  MOV R3, 0x400 ;  /* 0x0000040000037802 */ /* 0x000fe20000000f00 */
[----:B------:R-:W-:Y:S01]  /*0eb0*/  BSSY B0, `(.L_x_6) ;  /* 0x0000009000007945 */ /* 0x000fe20003800000 */
[----:B------:R-:W-:-:S03]  /*0ec0*/  IMAD.MOV.U32 R5, RZ, RZ, 0x1 ;  /* 0x00000001ff057424 */ /* 0x000fc600078e00ff */
[----:B------:R-:W-:-:S05]  /*0ed0*/  VIADD R0, R3, 0x1134 ;  /* 0x0000113403007836 */ /* 0x000fca0000000000 */
[----:B-1----:R-:W-:-:S07]  /*0ee0*/  LEA R0, R6, R0, 0x18 ;  /* 0x0000000006007211 */ /* 0x002fce00078ec0ff */
.L_x_7:
[----:B------:R-:W-:Y:S01]  /*0ef0*/  IMAD.MOV.U32 R4, RZ, RZ, RZ ;  /* 0x000000ffff047224 */ /* 0x000fe200078e00ff */
[----:B------:R-:W-:Y:S05]  /*0f00*/  YIELD ;  /* 0x0000000000007946 */ /* 0x000fea0003800000 */
[----:B------:R-:W1:Y:S02]  /*0f10*/  ATOMS.CAS R4, [R0], R4, R5 ;  /* 0x000000040004738d */ /* 0x000e640000000005 */
[----:B-1----:R-:W-:-:S13]  /*0f20*/  ISETP.NE.AND P0, PT, R4, RZ, PT ;  /* 0x000000ff0400720c */ /* 0x002fda0003f05270 */
[----:B------:R-:W-:Y:S05]  /*0f30*/  @P0 BRA `(.L_x_7) ;  /* 0xfffffffc00ec0947 */ /* 0x000fea000383ffff */
[----:B------:R-:W-:Y:S05]  /*0f40*/  BSYNC B0 ;  /* 0x0000000000007941 */ /* 0x000fea0003800000 */
.L_x_6:
[----:B------:R-:W-:Y:S02]  /*0f50*/  LEA R5, R6, R3, 0x18 ;  /* 0x0000000306057211 */ /* 0x000fe400078ec0ff */
[----:B------:R-:W-:-:S03]  /*0f60*/  LOP3.LUT R7, R55, 0x3, RZ, 0xc0, !PT ;  /* 0x0000000337077812 */ /* 0x000fc600078ec0ff */
[----:B------:R-:W1:Y:S02]  /*0f70*/  LDS R3, [R5+0x1130] ;  /* 0x0011300005037984 */ /* 0x000e640000000800 */
[C---:B-1----:R-:W-:Y:S01]  /*0f80*/  ISETP.GE.AND P0, PT, R3.reuse, 0xdb, PT ;  /* 0x000000db0300780c */ /* 0x042fe20003f06270 */
[C---:B------:R-:W-:Y:S02]  /*0f90*/  VIADD R4, R3.reuse, 0x1 ;  /* 0x0000000103047836 */ /* 0x040fe40000000000 */
[----:B------:R-:W-:-:S03]  /*0fa0*/  IMAD R6, R3, 0x14, R5 ;  /* 0x0000001403067824 */ /* 0x000fc600078e0205 */
[----:B------:R1:W-:Y:S04]  /*0fb0*/  STS [R5+0x1130], R4 ;  /* 0x0011300405007388 */ /* 0x0003e80000000800 */
[----:B------:R1:W-:Y:S04]  /*0fc0*/  STS.U8 [R6+0x27], R7 ;  /* 0x0000270706007388 */ /* 0x0003e80000000000 */
[----:B-----5:R1:W-:Y:S04]  /*0fd0*/  STS.U8 [R6+0x14], R57 ;  /* 0x0000143906007388 */ /* 0x0203e80000000000 */
[----:B------:R1:W-:Y:S04]  /*0fe0*/  STS.U8 [R6+0x15], R19 ;  /* 0x0000151306007388 */ /* 0x0003e80000000000 */
        /* <DEDUP_REMOVED lines=17> */
[----:B------:R1:W-:Y:S01]  /*1100*/  ATOMS.EXCH RZ, [R0], RZ ;  /* 0x000000ff00ff738c */ /* 0x0003e20004000000 */
[----:B------:R-:W-:Y:S05]  /*1110*/  @!P0 BRA `(.L_x_5) ;  /* 0x0000000000408947 */ /* 0x000fea0003800000 */
[----:B------:R-:W-:Y:S01]  /*1120*/  MOV R14, 0x0 ;  /* 0x00000000000e7802 */ /* 0x000fe20000000f00 */
[----:B------:R-:W1:Y:S01]  /*1130*/  LDCU.64 UR4, c[0x4][0x10] ;  /* 0x01000200ff0477ac */ /* 0x000e620008000a00 */
[----:B------:R-:W-:Y:S02]  /*1140*/  IMAD.MOV.U32 R8, RZ, RZ, 0x10f ;  /* 0x0000010fff087424 */ /* 0x000fe400078e00ff */
[----:B------:R-:W-:Y:S01]  /*1150*/  IMAD.MOV.U32 R12, RZ, RZ, 0x1 ;  /* 0x00000001ff0c7424 */ /* 0x000fe200078e00ff */
[----:B------:R-:W2:Y:S01]  /*1160*/  LDCU.64 UR6, c[0x4][0x18] ;  /* 0x01000300ff0677ac */ /* 0x000ea20008000a00 */
[----:B------:R-:W3:Y:S01]  /*1170*/  LDC.64 R14, c[0x4][R14] ;  /* 0x010000000e0e7b82 */ /* 0x000ee20000000a00 */
[----:B------:R-:W-:Y:S01]  /*1180*/  IMAD.MOV.U32 R13, RZ, RZ, RZ ;  /* 0x000000ffff0d7224 */ /* 0x000fe200078e00ff */
[----:B------:R-:W4:Y:S01]  /*1190*/  LDCU.64 UR8, c[0x4][0x8] ;  /* 0x01000100ff0877ac */ /* 0x000f220008000a00 */
[----:B-1----:R-:W-:Y:S01]  /*11a0*/  IMAD.U32 R4, RZ, RZ, UR4 ;  /* 0x00000004ff047e24 */ /* 0x002fe2000f8e00ff */
[----:B------:R-:W-:Y:S01]  /*11b0*/  MOV R5, UR5 ;  /* 0x0000000500057c02 */ /* 0x000fe20008000f00 */
[----:B--2---:R-:W-:-:S02]  /*11c0*/  IMAD.U32 R6, RZ, RZ, UR6 ;  /* 0x00000006ff067e24 */ /* 0x004fc4000f8e00ff */
[----:B------:R-:W-:Y:S02]  /*11d0*/  IMAD.U32 R7, RZ, RZ, UR7 ;  /* 0x00000007ff077e24 */ /* 0x000fe4000f8e00ff */
[----:B----4-:R-:W-:Y:S02]  /*11e0*/  IMAD.U32 R10, RZ, RZ, UR8 ;  /* 0x00000008ff0a7e24 */ /* 0x010fe4000f8e00ff */
[----:B------:R-:W-:-:S07]  /*11f0*/  IMAD.U32 R11, RZ, RZ, UR9 ;  /* 0x00000009ff0b7e24 */ /* 0x000fce000f8e00ff */
[----:B------:R-:W-:-:S07]  /*1200*/  LEPC R20, `(.L_x_5) ;  /* 0x000000001014794e */ /* 0x000fce0000000000 */
[----:B0--3--:R-:W-:Y:S05]  /*1210*/  CALL.ABS.NOINC R14 ;  /* 0x000000000e007343 */ /* 0x009fea0003c00000 */
.L_x_5:
[----:B------:R-:W-:Y:S05]  /*1220*/  BSYNC B6 ;  /* 0x0000000000067941 */ /* 0x000fea0003800000 */
.L_x_4:
[----:B------:R-:W-:-:S13]  /*1230*/  ISETP.NE.AND P6, PT, R61, RZ, PT ;  /* 0x000000ff3d00720c */ /* 0x000fda0003fc5270 */
[----:B------:R-:W-:Y:S05]  /*1240*/  @P6 BRA `(.L_x_8) ;  /* 0xfffffff800ec6947 */ /* 0x000fea000383ffff */
.L_x_3:
[----:B------:R-:W-:Y:S05]  /*1250*/  WARPSYNC.ALL ;  /* 0x0000000000007948 */ /* 0x000fea0003800000 */
[----:B------:R-:W4:Y:S08]  /*1260*/  S2UR UR5, SR_CgaCtaId ;  /* 0x00000000000579c3 */ /* 0x000f300000008800 */
[----:B------:R-:W-:Y:S01]  /*1270*/  BAR.SYNC.DEFER_BLOCKING 0x0 ;  /* 0x0000000000007b1d */ /* 0x000fe20000010000 */
[----:B------:R-:W-:-:S05]  /*1280*/  VIADD R60, R60, 0x1 ;  /* 0x000000013c3c7836 */ /* 0x000fca0000000000 */
[----:B------:R-:W-:Y:S02]  /*1290*/  UMOV UR4, 0x400 ;  /* 0x0000040000047882 */ /* 0x000fe40000000000 */
[----:B----4-:R-:W-:-:S09]  /*12a0*/  ULEA UR4, UR5, UR4, 0x18 ;  /* 0x0000000405047291 */ /* 0x010fd2000f8ec0ff */
[----:B-1-3--:R-:W1:Y:S01]  /*12b0*/  LDS R0, [UR4+0x1130] ;  /* 0x00113004ff007984 */ /* 0x00ae620008000800 */
[----:B------:R-:W-:Y:S01]  /*12c0*/  BAR.SYNC.DEFER_BLOCKING 0x0 ;  /* 0x0000000000007b1d */ /* 0x000fe20000010000 */
[----:B-1----:R-:W-:-:S13]  /*12d0*/  ISETP.GE.AND P0, PT, R0, RZ, PT ;  /* 0x000000ff0000720c */ /* 0x002fda0003f06270 */
[----:B------:R-:W-:Y:S05]  /*12e0*/  @P0 BRA `(.L_x_9) ;  /* 0xfffffff000680947 */ /* 0x000fea000383ffff */
.L_x_0:
[----:B--2---:R-:W1:Y:S01]  /*12f0*/  S2R R5, SR_CTAID.X ;  /* 0x0000000000057919 */ /* 0x004e620000002500 */
[----:B0-----:R-:W1:Y:S02]  /*1300*/  LDC.64 R2, c[0x0][0x398] ;  /* 0x0000e600ff027b82 */ /* 0x001e640000000a00 */
[----:B-1----:R-:W-:-:S05]  /*1310*/  IMAD.WIDE.U32 R2, R5, 0x4, R2 ;  /* 0x0000000405027825 */ /* 0x002fca00078e0002 */
[----:B------:R-:W-:Y:S01]  /*1320*/  STG.E desc[UR36][R2.64], R60 ;  /* 0x0000003c02007986 */ /* 0x000fe2000c101924 */
[----:B------:R-:W-:Y:S05]  /*1330*/  EXIT ;  /* 0x000000000000794d */ /* 0x000fea0003800000 */
.L_x_10:
[----:B------:R-:W-:-:S00]  /*1340*/  BRA `(.L_x_10) ;  /* 0xfffffffc00fc7947 */ /* 0x000fc0000383ffff */
[----:B------:R-:W-:-:S00]  /*1350*/  NOP ;  /* 0x0000000000007918 */ /* 0x000fc00000000000 */
        /* <DEDUP_REMOVED lines=10> */
.L_x_11:


//--------------------- .nv.global.init           --------------------------
	.section	.nv.global.init,"aw",@progbits
.nv.global.init:
	.type		$str,@object
	.size		$str,($str$1 - $str)
$str:
        /*0000*/ 	.byte	0x69, 0x6e, 0x64, 0x65, 0x78, 0x20, 0x3c, 0x20, 0x53, 0x54, 0x41, 0x43, 0x4b, 0x5f, 0x4c, 0x49
        /*0010*/ 	.byte	0x4d, 0x49, 0x54, 0x00
	.type		$str$1,@object
	.size		$str$1,(__unnamed_1 - $str$1)
$str$1:
        /*0014*/ 	.byte	0x2f, 0x74, 0x6d, 0x70, 0x2f, 0x73, 0x61, 0x73, 0x73, 0x5f, 0x63, 0x75, 0x5f, 0x72, 0x7a, 0x75
        /*0024*/ 	.byte	0x69, 0x38, 0x37, 0x5f, 0x66, 0x2f, 0x6b, 0x2e, 0x63, 0x75, 0x00
	.type		__unnamed_1,@object
	.size		__unnamed_1,(.L_1 - __unnamed_1)
__unnamed_1:
        /*002f*/ 	.byte	0x76, 0x6f, 0x69, 0x64, 0x20, 0x64, 0x66, 0x73, 0x5f, 0x6b, 0x65, 0x72, 0x6e, 0x65, 0x6c, 0x28
        /*003f*/ 	.byte	0x69, 0x6e, 0x74, 0x2c, 0x20, 0x4e, 0x6f, 0x64, 0x65, 0x20, 0x2a, 0x2c, 0x20, 0x69, 0x6e, 0x74
        /*004f*/ 	.byte	0x20, 0x2a, 0x2c, 0x20, 0x69, 0x6e, 0x74, 0x20, 0x2a, 0x29, 0x00
.L_1:


//--------------------- .nv.shared._Z10dfs_kerneliP4NodePiS1_ --------------------------
	.section	.nv.shared._Z10dfs_kerneliP4NodePiS1_,"aw",@nobits
	.sectionflags	@""
	.align	4
.nv.shared._Z10dfs_kerneliP4NodePiS1_:
	.zero		5432


//--------------------- .nv.shared.reserved.0     --------------------------
	.section	.nv.shared.reserved.0,"aw",@nobits
	.weak		__nv_reservedSMEM_offset_0_alias
	.size		__nv_reservedSMEM_offset_0_alias, 0, 64
	.other		__nv_reservedSMEM_offset_0_alias,@"STO_CUDA_RESERVED_SHARED STV_DEFAULT"
__nv_reservedSMEM_offset_0_alias:
	.zero		0
	.zero		64


//--------------------- .nv.constant0._Z10dfs_kerneliP4NodePiS1_ --------------------------
	.section	.nv.constant0._Z10dfs_kerneliP4NodePiS1_,"a",@progbits
	.sectionflags	@""
	.align	4
.nv.constant0._Z10dfs_kerneliP4NodePiS1_:
	.zero		928


//--------------------- SYMBOLS --------------------------

	.type		.nv.reservedSmem.offset0,@object
	.size		.nv.reservedSmem.offset0,0x4
	.type		.nv.reservedSmem.cap,@object
	.size		.nv.reservedSmem.cap,0x4
	.type		__assertfail,@function
